	.headerflags	@"EF_CUDA_TEXMODE_UNIFIED EF_CUDA_64BIT_ADDRESS EF_CUDA_ACCELERATORS EF_CUDA_SM90 EF_CUDA_VIRTUAL_SM(EF_CUDA_SM90)"
	.elftype	@"ET_EXEC"


//--------------------- .nv.info                  --------------------------
	.section	.nv.info,"",@"SHT_CUDA_INFO"
	.align	4


	//----- nvinfo : EIATTR_REGCOUNT
	.align		4
        /*0000*/ 	.byte	0x04, 0x2f
        /*0002*/ 	.short	(.L_1 - .L_0)
	.align		4
.L_0:
        /*0004*/ 	.word	index@(triton_poi_fused_add_clamp_25)
        /*0008*/ 	.word	0x00000008


	//----- nvinfo : EIATTR_MIN_STACK_SIZE
	.align		4
.L_1:
        /*000c*/ 	.byte	0x04, 0x12
        /*000e*/ 	.short	(.L_3 - .L_2)
	.align		4
.L_2:
        /*0010*/ 	.word	index@(triton_poi_fused_add_clamp_25)
        /*0014*/ 	.word	0x00000000


	//----- nvinfo : EIATTR_FRAME_SIZE
	.align		4
.L_3:
        /*0018*/ 	.byte	0x04, 0x11
        /*001a*/ 	.short	(.L_5 - .L_4)
	.align		4
.L_4:
        /*001c*/ 	.word	index@(triton_poi_fused_add_clamp_25)
        /*0020*/ 	.word	0x00000000


	//----- nvinfo : EIATTR_MIN_STACK_SIZE
	.align		4
.L_5:
        /*0024*/ 	.byte	0x04, 0x12
        /*0026*/ 	.short	(.L_7 - .L_6)
	.align		4
.L_6:
        /*0028*/ 	.word	index@(triton_poi_fused_add_clamp_25)
        /*002c*/ 	.word	0x00000000
.L_7:


//--------------------- .nv.info.triton_poi_fused_add_clamp_25 --------------------------
	.section	.nv.info.triton_poi_fused_add_clamp_25,"",@"SHT_CUDA_INFO"
	.sectionflags	@""
	.align	4


	//----- nvinfo : EIATTR_CUDA_API_VERSION
	.align		4
        /*0000*/ 	.byte	0x04, 0x37
        /*0002*/ 	.short	(.L_9 - .L_8)
.L_8:
        /*0004*/ 	.word	0x0000007c


	//----- nvinfo : EIATTR_KPARAM_INFO
	.align		4
.L_9:
        /*0008*/ 	.byte	0x04, 0x17
        /*000a*/ 	.short	(.L_11 - .L_10)
.L_10:
        /*000c*/ 	.word	0x00000000
        /*0010*/ 	.short	0x0001
        /*0012*/ 	.short	0x0008
        /*0014*/ 	.byte	0x00, 0xf0, 0x11, 0x00


	//----- nvinfo : EIATTR_KPARAM_INFO
	.align		4
.L_11:
        /*0018*/ 	.byte	0x04, 0x17
        /*001a*/ 	.short	(.L_13 - .L_12)
.L_12:
        /*001c*/ 	.word	0x00000000
        /*0020*/ 	.short	0x0000
        /*0022*/ 	.short	0x0000
        /*0024*/ 	.byte	0x00, 0xf4, 0x21, 0x00


	//----- nvinfo : EIATTR_SPARSE_MMA_MASK
	.align		4
.L_13:
        /*0028*/ 	.byte	0x03, 0x50
        /*002a*/ 	.short	0x0000


	//----- nvinfo : EIATTR_MAXREG_COUNT
	.align		4
        /*002c*/ 	.byte	0x03, 0x1b
        /*002e*/ 	.short	0x00ff


	//----- nvinfo : EIATTR_EXIT_INSTR_OFFSETS
	.align		4
        /*0030*/ 	.byte	0x04, 0x1c
        /*0032*/ 	.short	(.L_15 - .L_14)


	//   ....[0]....
.L_14:
        /*0034*/ 	.word	0x00000120


	//   ....[1]....
        /*0038*/ 	.word	0x00000150


	//----- nvinfo : EIATTR_REQNTID
	.align		4
.L_15:
        /*003c*/ 	.byte	0x04, 0x10
        /*003e*/ 	.short	(.L_17 - .L_16)
.L_16:
        /*0040*/ 	.word	0x00000020
        /*0044*/ 	.word	0x00000001
        /*0048*/ 	.word	0x00000001


	//----- nvinfo : EIATTR_CBANK_PARAM_SIZE
	.align		4
.L_17:
        /*004c*/ 	.byte	0x03, 0x19
        /*004e*/ 	.short	0x000c


	//----- nvinfo : EIATTR_PARAM_CBANK
	.align		4
        /*0050*/ 	.byte	0x04, 0x0a
        /*0052*/ 	.short	(.L_19 - .L_18)
	.align		4
.L_18:
        /*0054*/ 	.word	index@(.nv.constant0.triton_poi_fused_add_clamp_25)
        /*0058*/ 	.short	0x0210
        /*005a*/ 	.short	0x000c


	//----- nvinfo : EIATTR_SW_WAR
	.align		4
.L_19:
        /*005c*/ 	.byte	0x04, 0x36
        /*005e*/ 	.short	(.L_21 - .L_20)
.L_20:
        /*0060*/ 	.word	0x00000008
.L_21:


//--------------------- .nv.callgraph             --------------------------
	.section	.nv.callgraph,"",@"SHT_CUDA_CALLGRAPH"
	.align	4
	.sectionentsize	8
	.align		4
        /*0000*/ 	.word	0x00000000
	.align		4
        /*0004*/ 	.word	0xffffffff
	.align		4
        /*0008*/ 	.word	0x00000000
	.align		4
        /*000c*/ 	.word	0xfffffffe
	.align		4
        /*0010*/ 	.word	0x00000000
	.align		4
        /*0014*/ 	.word	0xfffffffd
	.align		4
        /*0018*/ 	.word	0x00000000
	.align		4
        /*001c*/ 	.word	0xfffffffc


//--------------------- .text.triton_poi_fused_add_clamp_25 --------------------------
	.section	.text.triton_poi_fused_add_clamp_25,"ax",@progbits
	.align	128
        .global         triton_poi_fused_add_clamp_25
        .type           triton_poi_fused_add_clamp_25,@function
        .size           triton_poi_fused_add_clamp_25,(.L_x_1 - triton_poi_fused_add_clamp_25)
        .other          triton_poi_fused_add_clamp_25,@"STO_CUDA_ENTRY STV_DEFAULT"
triton_poi_fused_add_clamp_25:
.text.triton_poi_fused_add_clamp_25:
[----:B------:R-:W0:Y:S02]  /*0000*/  LDC R1, c[0x0][0x28] ;  /* 0x00000a00ff017b82 */ /* 0x000e240000000800 */
[----:B------:R-:W1:Y:S01]  /*0010*/  S2R R2, SR_TID.X ;  /* 0x0000000000027919 */ /* 0x000e620000002100 */
[----:B------:R-:W-:Y:S01]  /*0020*/  IMAD.MOV.U32 R5, RZ, RZ, 0x3f000000 ;  /* 0x3f000000ff057424 */ /* 0x000fe200078e00ff */
[----:B------:R-:W2:Y:S01]  /*0030*/  S2R R3, SR_CTAID.X ;  /* 0x0000000000037919 */ /* 0x000ea20000002500 */
[C---:B-1----:R-:W-:Y:S02]  /*0040*/  LOP3.LUT R0, R2.reuse, 0xf, RZ, 0xc0, !PT ;  /* 0x0000000f02007812 */ /* 0x042fe400078ec0ff */
[----:B------:R-:W-:-:S03]  /*0050*/  LOP3.LUT P0, RZ, R2, 0x10, RZ, 0xc0, !PT ;  /* 0x0000001002ff7812 */ /* 0x000fc6000780c0ff */
[----:B--2---:R-:W-:-:S05]  /*0060*/  IMAD R3, R3, 0x10, R0 ;  /* 0x0000001003037824 */ /* 0x004fca00078e0200 */
[----:B------:R-:W-:Y:S02]  /*0070*/  I2FP.F32.S32 R0, R3 ;  /* 0x0000000300007245 */ /* 0x000fe40000201400 */
[----:B------:R-:W-:-:S03]  /*0080*/  ISETP.LT.AND P0, PT, R3, 0x10, !P0 ;  /* 0x000000100300780c */ /* 0x000fc60004701270 */
[----:B------:R-:W-:-:S04]  /*0090*/  FADD R0, R0, 0.5 ;  /* 0x3f00000000007421 */ /* 0x000fc80000000000 */
[----:B------:R-:W-:Y:S02]  /*00a0*/  FFMA R0, R0, R5, -0.5 ;  /* 0xbf00000000007423 */ /* 0x000fe40000000005 */
[----:B------:R-:W1:Y:S03]  /*00b0*/  LDC.64 R4, c[0x0][0x210] ;  /* 0x00008400ff047b82 */ /* 0x000e660000000a00 */
[----:B------:R-:W-:-:S06]  /*00c0*/  FMNMX R0, RZ, R0, !PT ;  /* 0x00000000ff007209 */ /* 0x000fcc0007800000 */
[----:B------:R-:W2:Y:S02]  /*00d0*/  F2I.TRUNC.NTZ R0, R0 ;  /* 0x0000000000007305 */ /* 0x000ea4000020f100 */
[----:B--2---:R-:W-:Y:S01]  /*00e0*/  VIMNMX R2, R0, 0x6, PT ;  /* 0x0000000600027848 */ /* 0x004fe20003fe0100 */
[----:B-1----:R-:W-:-:S04]  /*00f0*/  IMAD.WIDE R4, R3, 0x8, R4 ;  /* 0x0000000803047825 */ /* 0x002fc800078e0204 */
[----:B------:R-:W-:-:S05]  /*0100*/  VIADD R2, R2, 0x1 ;  /* 0x0000000102027836 */ /* 0x000fca0000000000 */
[----:B------:R-:W-:Y:S01]  /*0110*/  SHF.R.S32.HI R3, RZ, 0x1f, R2 ;  /* 0x0000001fff037819 */ /* 0x000fe20000011402 */
[----:B------:R-:W-:Y:S06]  /*0120*/  @!P0 EXIT ;  /* 0x000000000000894d */ /* 0x000fec0003800000 */
[----:B------:R-:W-:Y:S02]  /*0130*/  ULDC.64 UR4, c[0x0][0x208] ;  /* 0x0000820000047ab9 */ /* 0x000fe40000000a00 */
[----:B------:R-:W-:Y:S01]  /*0140*/  STG.E.64 desc[UR4][R4.64], R2 ;  /* 0x0000000204007986 */ /* 0x000fe2000c101b04 */
[----:B------:R-:W-:Y:S05]  /*0150*/  EXIT ;  /* 0x000000000000794d */ /* 0x000fea0003800000 */
.L_x_0:
[----:B------:R-:W-:-:S00]  /*0160*/  BRA `(.L_x_0) ;  /* 0xfffffffc00fc7947 */ /* 0x000fc0000383ffff */
[----:B------:R-:W-:-:S00]  /*0170*/  NOP ;  /* 0x0000000000007918 */ /* 0x000fc00000000000 */
        /* <DEDUP_REMOVED lines=8> */
.L_x_1:


//--------------------- .nv.constant0.triton_poi_fused_add_clamp_25 --------------------------
	.section	.nv.constant0.triton_poi_fused_add_clamp_25,"a",@progbits
	.sectionflags	@""
	.align	4
.nv.constant0.triton_poi_fused_add_clamp_25:
	.zero		540
